//
// Generated by NVIDIA NVVM Compiler
//
// Compiler Build ID: CL-36424714
// Cuda compilation tools, release 13.0, V13.0.88
// Based on NVVM 20.0.0
//

.version 9.0
.target sm_100
.address_size 64

	// .globl	_Z25batcherBitonicMergesort64PfPKf
.extern .shared .align 16 .b8 sdata[];

.visible .entry _Z25batcherBitonicMergesort64PfPKf(
	.param .u64 .ptr .align 1 _Z25batcherBitonicMergesort64PfPKf_param_0,
	.param .u64 .ptr .align 1 _Z25batcherBitonicMergesort64PfPKf_param_1
)
{
	.reg .pred 	%p<15>;
	.reg .b32 	%r<54>;
	.reg .b32 	%f<73>;
	.reg .b64 	%rd<9>;

	ld.param.u64 	%rd1, [_Z25batcherBitonicMergesort64PfPKf_param_0];
	ld.param.u64 	%rd2, [_Z25batcherBitonicMergesort64PfPKf_param_1];
	cvta.to.global.u64 	%rd3, %rd2;
	mov.u32 	%r1, %tid.x;
	mul.wide.u32 	%rd4, %r1, 4;
	add.s64 	%rd5, %rd3, %rd4;
	ld.global.f32 	%f7, [%rd5];
	shl.b32 	%r13, %r1, 2;
	mov.u32 	%r14, sdata;
	add.s32 	%r2, %r14, %r13;
	st.shared.f32 	[%r2], %f7;
	bar.sync 	0;
	setp.gt.u32 	%p1, %r1, 31;
	@%p1 bra 	$L__BB0_10;
	mov.f32 	%f8, 0f00000000;
	mov.f32 	%f9, 0f3F000000;
	mul.rn.f32 	%f10, %f9, %f8;
	mov.f32 	%f11, 0f3DF6384F;
	mul.rn.f32 	%f12, %f11, %f8;
	fma.rn.f32 	%f13, %f10, 0f3FB8AA3B, 0f00000000;
	add.f32 	%f14, %f13, 0f00000000;
	mul.f32 	%f15, %f12, 0f40400000;
	fma.rn.f32 	%f16, %f15, %f10, %f14;
	fma.rn.f32 	%f17, %f12, 0f00000000, %f16;
	mov.f32 	%f18, 0f3F800000;
	add.rn.f32 	%f1, %f18, %f17;
	mov.f32 	%f19, 0fBF800000;
	add.rn.f32 	%f20, %f1, %f19;
	neg.f32 	%f21, %f20;
	add.rn.f32 	%f2, %f17, %f21;
	shl.b32 	%r3, %r1, 1;
	mov.b32 	%r52, 1;
$L__BB0_2:
	cvt.rn.f32.u32 	%f22, %r52;
	mul.rn.f32 	%f23, %f1, %f22;
	neg.f32 	%f24, %f23;
	fma.rn.f32 	%f25, %f1, %f22, %f24;
	fma.rn.f32 	%f26, %f2, %f22, %f25;
	cvt.rni.f32.f32 	%f27, %f23;
	sub.f32 	%f28, %f23, %f27;
	add.f32 	%f29, %f28, %f26;
	fma.rn.f32 	%f30, %f29, 0f391FCB8E, 0f3AAF85ED;
	fma.rn.f32 	%f31, %f30, %f29, 0f3C1D9856;
	fma.rn.f32 	%f32, %f31, %f29, 0f3D6357BB;
	fma.rn.f32 	%f33, %f32, %f29, 0f3E75FDEC;
	fma.rn.f32 	%f34, %f33, %f29, 0f3F317218;
	fma.rn.f32 	%f35, %f34, %f29, 0f3F800000;
	cvt.rzi.s32.f32 	%r16, %f27;
	setp.gt.f32 	%p2, %f27, 0f00000000;
	selp.b32 	%r17, 0, -2097152000, %p2;
	add.s32 	%r18, %r17, 2130706432;
	mov.b32 	%f36, %r18;
	mul.f32 	%f37, %f35, %f36;
	shl.b32 	%r19, %r16, 23;
	sub.s32 	%r20, %r19, %r17;
	mov.b32 	%f38, %r20;
	mul.f32 	%f39, %f37, %f38;
	abs.f32 	%f40, %f23;
	setp.gt.f32 	%p3, %f40, 0f43180000;
	setp.lt.f32 	%p4, %f23, 0f00000000;
	selp.f32 	%f41, 0f00000000, 0f7F800000, %p4;
	selp.f32 	%f42, %f41, %f39, %p3;
	abs.f32 	%f43, %f22;
	setp.nan.f32 	%p5, %f43, %f43;
	mov.f32 	%f44, 0f40000000;
	add.rn.f32 	%f45, %f44, %f22;
	selp.f32 	%f46, %f45, %f42, %p5;
	cvt.rzi.s32.f32 	%r21, %f46;
	shr.u32 	%r22, %r21, 31;
	add.s32 	%r23, %r21, %r22;
	shr.s32 	%r24, %r23, 1;
	rem.s32 	%r25, %r1, %r24;
	rem.s32 	%r26, %r3, %r21;
	sub.s32 	%r27, %r3, %r26;
	add.s32 	%r28, %r27, %r25;
	not.b32 	%r29, %r25;
	add.s32 	%r30, %r21, %r29;
	add.s32 	%r31, %r30, %r27;
	shl.b32 	%r32, %r28, 2;
	add.s32 	%r5, %r14, %r32;
	ld.shared.f32 	%f3, [%r5];
	shl.b32 	%r34, %r31, 2;
	add.s32 	%r6, %r14, %r34;
	ld.shared.f32 	%f4, [%r6];
	setp.leu.f32 	%p6, %f3, %f4;
	@%p6 bra 	$L__BB0_4;
	st.shared.f32 	[%r5], %f4;
	st.shared.f32 	[%r6], %f3;
$L__BB0_4:
	bar.sync 	0;
	setp.lt.u32 	%p7, %r52, 2;
	@%p7 bra 	$L__BB0_9;
	add.s32 	%r53, %r52, -1;
$L__BB0_6:
	cvt.rn.f32.u32 	%f47, %r53;
	mul.rn.f32 	%f48, %f1, %f47;
	neg.f32 	%f49, %f48;
	fma.rn.f32 	%f50, %f1, %f47, %f49;
	fma.rn.f32 	%f51, %f2, %f47, %f50;
	cvt.rni.f32.f32 	%f52, %f48;
	sub.f32 	%f53, %f48, %f52;
	add.f32 	%f54, %f53, %f51;
	fma.rn.f32 	%f55, %f54, 0f391FCB8E, 0f3AAF85ED;
	fma.rn.f32 	%f56, %f55, %f54, 0f3C1D9856;
	fma.rn.f32 	%f57, %f56, %f54, 0f3D6357BB;
	fma.rn.f32 	%f58, %f57, %f54, 0f3E75FDEC;
	fma.rn.f32 	%f59, %f58, %f54, 0f3F317218;
	fma.rn.f32 	%f60, %f59, %f54, 0f3F800000;
	cvt.rzi.s32.f32 	%r35, %f52;
	setp.gt.f32 	%p8, %f52, 0f00000000;
	selp.b32 	%r36, 0, -2097152000, %p8;
	add.s32 	%r37, %r36, 2130706432;
	mov.b32 	%f61, %r37;
	mul.f32 	%f62, %f60, %f61;
	shl.b32 	%r38, %r35, 23;
	sub.s32 	%r39, %r38, %r36;
	mov.b32 	%f63, %r39;
	mul.f32 	%f64, %f62, %f63;
	abs.f32 	%f65, %f48;
	setp.gt.f32 	%p9, %f65, 0f43180000;
	setp.lt.f32 	%p10, %f48, 0f00000000;
	selp.f32 	%f66, 0f00000000, 0f7F800000, %p10;
	selp.f32 	%f67, %f66, %f64, %p9;
	abs.f32 	%f68, %f47;
	setp.nan.f32 	%p11, %f68, %f68;
	mov.f32 	%f69, 0f40000000;
	add.rn.f32 	%f70, %f69, %f47;
	selp.f32 	%f71, %f70, %f67, %p11;
	cvt.rzi.s32.f32 	%r40, %f71;
	shr.u32 	%r41, %r40, 31;
	add.s32 	%r42, %r40, %r41;
	shr.s32 	%r43, %r42, 1;
	rem.s32 	%r44, %r1, %r43;
	rem.s32 	%r45, %r3, %r40;
	sub.s32 	%r46, %r3, %r45;
	add.s32 	%r47, %r46, %r44;
	shl.b32 	%r48, %r47, 2;
	add.s32 	%r9, %r14, %r48;
	ld.shared.f32 	%f5, [%r9];
	shl.b32 	%r50, %r43, 2;
	add.s32 	%r10, %r9, %r50;
	ld.shared.f32 	%f6, [%r10];
	setp.leu.f32 	%p12, %f5, %f6;
	@%p12 bra 	$L__BB0_8;
	st.shared.f32 	[%r9], %f6;
	st.shared.f32 	[%r10], %f5;
$L__BB0_8:
	add.s32 	%r11, %r53, -1;
	add.s32 	%r51, %r53, 1;
	setp.gt.s32 	%p13, %r51, 2;
	mov.u32 	%r53, %r11;
	@%p13 bra 	$L__BB0_6;
$L__BB0_9:
	add.s32 	%r52, %r52, 1;
	setp.ne.s32 	%p14, %r52, 7;
	@%p14 bra 	$L__BB0_2;
$L__BB0_10:
	cvta.to.global.u64 	%rd6, %rd1;
	bar.sync 	0;
	ld.shared.f32 	%f72, [%r2];
	add.s64 	%rd8, %rd6, %rd4;
	st.global.f32 	[%rd8], %f72;
	ret;

}


// ===== COMPILED SASS (sm_100) =====

	.target	sm_100

	.elftype	@"ET_EXEC"


//--------------------- .note.nv.tkinfo           --------------------------
	.section	.note.nv.tkinfo,"",@"SHT_NOTE"
	.sectionflags	@"SHF_NOTE_NV_TKINFO"
	.tkinfo
        /*0018*/ 	.word	0x00000002
        /*0030*/ 	.string	""
        /*0030*/ 	.string	"ptxas"
        /*0030*/ 	.string	"Cuda compilation tools, release 13.0, V13.0.88"
        /*0030*/ 	.string	"Build cuda_13.0.r13.0/compiler.36424714_0"
        /*0030*/ 	.string	"-arch sm_100 -m 64 "



//--------------------- .note.nv.cuinfo           --------------------------
	.section	.note.nv.cuinfo,"",@"SHT_NOTE"
	.sectionflags	@"SHF_NOTE_NV_CUINFO"
        /*0018*/ 	.short	0x0002
        /*001a*/ 	.short	0x0064
        /*001c*/ 	.short	0x0082
	.zero		2


//--------------------- .nv.info                  --------------------------
	.section	.nv.info,"",@"SHT_CUDA_INFO"
	.align	4


	//----- nvinfo : EIATTR_REGCOUNT
	.align		4
        /*0000*/ 	.byte	0x04, 0x2f
        /*0002*/ 	.short	(.L_1 - .L_0)
	.align		4
.L_0:
        /*0004*/ 	.word	index@(_Z25batcherBitonicMergesort64PfPKf)
        /*0008*/ 	.word	0x00000017


	//----- nvinfo : EIATTR_FRAME_SIZE
	.align		4
.L_1:
        /*000c*/ 	.byte	0x04, 0x11
        /*000e*/ 	.short	(.L_3 - .L_2)
	.align		4
.L_2:
        /*0010*/ 	.word	index@(_Z25batcherBitonicMergesort64PfPKf)
        /*0014*/ 	.word	0x00000000


	//----- nvinfo : EIATTR_MIN_STACK_SIZE
	.align		4
.L_3:
        /*0018*/ 	.byte	0x04, 0x12
        /*001a*/ 	.short	(.L_5 - .L_4)
	.align		4
.L_4:
        /*001c*/ 	.word	index@(_Z25batcherBitonicMergesort64PfPKf)
        /*0020*/ 	.word	0x00000000
.L_5:


//--------------------- .nv.compat                --------------------------
	.section	.nv.compat,"",@"SHT_CUDA_COMPAT_INFO"
	.align	4
        /*0000*/ 	.byte	0x02, 0x09, 0x00, 0x00, 0x02, 0x02, 0x01, 0x00, 0x02, 0x05, 0x05, 0x00, 0x03, 0x07, 0x01, 0x01
        /*0010*/ 	.byte	0x02, 0x03, 0x00, 0x00, 0x02, 0x06, 0x01, 0x00, 0x04, 0x0b, 0x08, 0x00, 0x01, 0x00, 0x00, 0x00
        /*0020*/ 	.byte	0x00, 0x00, 0x00, 0x00


//--------------------- .nv.info._Z25batcherBitonicMergesort64PfPKf --------------------------
	.section	.nv.info._Z25batcherBitonicMergesort64PfPKf,"",@"SHT_CUDA_INFO"
	.sectionflags	@""
	.align	4


	//----- nvinfo : EIATTR_CUDA_API_VERSION
	.align		4
        /*0000*/ 	.byte	0x04, 0x37
        /*0002*/ 	.short	(.L_7 - .L_6)
.L_6:
        /*0004*/ 	.word	0x00000082


	//----- nvinfo : EIATTR_KPARAM_INFO
	.align		4
.L_7:
        /*0008*/ 	.byte	0x04, 0x17
        /*000a*/ 	.short	(.L_9 - .L_8)
.L_8:
        /*000c*/ 	.word	0x00000000
        /*0010*/ 	.short	0x0001
        /*0012*/ 	.short	0x0008
        /*0014*/ 	.byte	0x00, 0xf5, 0x21, 0x00


	//----- nvinfo : EIATTR_KPARAM_INFO
	.align		4
.L_9:
        /*0018*/ 	.byte	0x04, 0x17
        /*001a*/ 	.short	(.L_11 - .L_10)
.L_10:
        /*001c*/ 	.word	0x00000000
        /*0020*/ 	.short	0x0000
        /*0022*/ 	.short	0x0000
        /*0024*/ 	.byte	0x00, 0xf5, 0x21, 0x00


	//----- nvinfo : EIATTR_SPARSE_MMA_MASK
	.align		4
.L_11:
        /*0028*/ 	.byte	0x03, 0x50
        /*002a*/ 	.short	0x0000


	//----- nvinfo : EIATTR_MAXREG_COUNT
	.align		4
        /*002c*/ 	.byte	0x03, 0x1b
        /*002e*/ 	.short	0x00ff


	//----- nvinfo : EIATTR_NUM_BARRIERS
	.align		4
        /*0030*/ 	.byte	0x02, 0x4c
        /*0032*/ 	.byte	0x01
	.zero		1


	//----- nvinfo : EIATTR_MERCURY_ISA_VERSION
	.align		4
        /*0034*/ 	.byte	0x03, 0x5f
        /*0036*/ 	.short	0x0101


	//----- nvinfo : EIATTR_VRC_CTA_INIT_COUNT
	.align		4
        /*0038*/ 	.byte	0x02, 0x4a
	.zero		1
	.zero		1


	//----- nvinfo : EIATTR_EXIT_INSTR_OFFSETS
	.align		4
        /*003c*/ 	.byte	0x04, 0x1c
        /*003e*/ 	.short	(.L_13 - .L_12)


	//   ....[0]....
.L_12:
        /*0040*/ 	.word	0x00000d50


	//----- nvinfo : EIATTR_CRS_STACK_SIZE
	.align		4
.L_13:
        /*0044*/ 	.byte	0x04, 0x1e
        /*0046*/ 	.short	(.L_15 - .L_14)
.L_14:
        /*0048*/ 	.word	0x00000000


	//----- nvinfo : EIATTR_CBANK_PARAM_SIZE
	.align		4
.L_15:
        /*004c*/ 	.byte	0x03, 0x19
        /*004e*/ 	.short	0x0010


	//----- nvinfo : EIATTR_PARAM_CBANK
	.align		4
        /*0050*/ 	.byte	0x04, 0x0a
        /*0052*/ 	.short	(.L_17 - .L_16)
	.align		4
.L_16:
        /*0054*/ 	.word	index@(.nv.constant0._Z25batcherBitonicMergesort64PfPKf)
        /*0058*/ 	.short	0x0380
        /*005a*/ 	.short	0x0010


	//----- nvinfo : EIATTR_SW_WAR
	.align		4
.L_17:
        /*005c*/ 	.byte	0x04, 0x36
        /*005e*/ 	.short	(.L_19 - .L_18)
.L_18:
        /*0060*/ 	.word	0x00000008
.L_19:


//--------------------- .nv.callgraph             --------------------------
	.section	.nv.callgraph,"",@"SHT_CUDA_CALLGRAPH"
	.align	4
	.sectionentsize	8
	.align		4
        /*0000*/ 	.word	0x00000000
	.align		4
        /*0004*/ 	.word	0xffffffff
	.align		4
        /*0008*/ 	.word	0x00000000
	.align		4
        /*000c*/ 	.word	0xfffffffe
	.align		4
        /*0010*/ 	.word	0x00000000
	.align		4
        /*0014*/ 	.word	0xfffffffd
	.align		4
        /*0018*/ 	.word	0x00000000
	.align		4
        /*001c*/ 	.word	0xfffffffc


//--------------------- .text._Z25batcherBitonicMergesort64PfPKf --------------------------
	.section	.text._Z25batcherBitonicMergesort64PfPKf,"ax",@progbits
	.align	128
        .global         _Z25batcherBitonicMergesort64PfPKf
        .type           _Z25batcherBitonicMergesort64PfPKf,@function
        .size           _Z25batcherBitonicMergesort64PfPKf,(.L_x_6 - _Z25batcherBitonicMergesort64PfPKf)
        .other          _Z25batcherBitonicMergesort64PfPKf,@"STO_CUDA_ENTRY STV_DEFAULT"
_Z25batcherBitonicMergesort64PfPKf:
.text._Z25batcherBitonicMergesort64PfPKf:
[----:B------:R-:W-:Y:S01]  /*0000*/  LDC R1, c[0x0][0x37c] ;  /* 0x0000df00ff017b82 */ /* 0x000fe20000000800 */
[----:B------:R-:W0:Y:S07]  /*0010*/  S2R R2, SR_TID.X ;  /* 0x0000000000027919 */ /* 0x000e2e0000002100 */
[----:B------:R-:W0:Y:S01]  /*0020*/  LDC.64 R4, c[0x0][0x388] ;  /* 0x0000e200ff047b82 */ /* 0x000e220000000a00 */
[----:B------:R-:W1:Y:S01]  /*0030*/  LDCU.64 UR6, c[0x0][0x358] ;  /* 0x00006b00ff0677ac */ /* 0x000e620008000a00 */
[----:B0-----:R-:W-:-:S06]  /*0040*/  IMAD.WIDE.U32 R4, R2, 0x4, R4 ;  /* 0x0000000402047825 */ /* 0x001fcc00078e0004 */
[----:B-1----:R-:W2:Y:S01]  /*0050*/  LDG.E R4, desc[UR6][R4.64] ;  /* 0x0000000604047981 */ /* 0x002ea2000c1e1900 */
[----:B------:R-:W0:Y:S01]  /*0060*/  S2UR UR5, SR_CgaCtaId ;  /* 0x00000000000579c3 */ /* 0x000e220000008800 */
[----:B------:R-:W-:Y:S01]  /*0070*/  UMOV UR4, 0x400 ;  /* 0x0000040000047882 */ /* 0x000fe20000000000 */
[----:B------:R-:W-:Y:S01]  /*0080*/  ISETP.GT.U32.AND P0, PT, R2, 0x1f, PT ;  /* 0x0000001f0200780c */ /* 0x000fe20003f04070 */
[----:B0-----:R-:W-:-:S06]  /*0090*/  ULEA UR4, UR5, UR4, 0x18 ;  /* 0x0000000405047291 */ /* 0x001fcc000f8ec0ff */
[----:B------:R-:W-:-:S05]  /*00a0*/  LEA R3, R2, UR4, 0x2 ;  /* 0x0000000402037c11 */ /* 0x000fca000f8e10ff */
[----:B--2---:R0:W-:Y:S01]  /*00b0*/  STS [R3], R4 ;  /* 0x0000000403007388 */ /* 0x0041e20000000800 */
[----:B------:R-:W-:Y:S06]  /*00c0*/  BAR.SYNC.DEFER_BLOCKING 0x0 ;  /* 0x0000000000007b1d */ /* 0x000fec0000010000 */
[----:B------:R-:W-:Y:S05]  /*00d0*/  @P0 BRA `(.L_x_0) ;  /* 0x0000000c00040947 */ /* 0x000fea0003800000 */
[----:B------:R-:W-:Y:S01]  /*00e0*/  FFMA R0, RZ, 1.4426950216293334961, RZ ;  /* 0x3fb8aa3bff007823 */ /* 0x000fe200000000ff */
[----:B0-----:R-:W-:Y:S02]  /*00f0*/  IMAD.SHL.U32 R4, R2, 0x2, RZ ;  /* 0x0000000202047824 */ /* 0x001fe400078e00ff */
[----:B------:R-:W-:Y:S02]  /*0100*/  IMAD.MOV.U32 R16, RZ, RZ, 0x1 ;  /* 0x00000001ff107424 */ /* 0x000fe400078e00ff */
[----:B------:R-:W-:-:S04]  /*0110*/  FADD R0, RZ, R0 ;  /* 0x00000000ff007221 */ /* 0x000fc80000000000 */
[----:B------:R-:W-:-:S04]  /*0120*/  FFMA R0, RZ, RZ, R0 ;  /* 0x000000ffff007223 */ /* 0x000fc80000000000 */
[----:B------:R-:W-:-:S04]  /*0130*/  FFMA R5, RZ, RZ, R0 ;  /* 0x000000ffff057223 */ /* 0x000fc80000000000 */
[----:B------:R-:W-:-:S04]  /*0140*/  FADD R0, R5, 1 ;  /* 0x3f80000005007421 */ /* 0x000fc80000000000 */
[----:B------:R-:W-:-:S04]  /*0150*/  FADD R6, R0, -1 ;  /* 0xbf80000000067421 */ /* 0x000fc80000000000 */
[----:B------:R-:W-:-:S07]  /*0160*/  FADD R5, R5, -R6 ;  /* 0x8000000605057221 */ /* 0x000fce0000000000 */
.L_x_4:
[----:B------:R-:W-:Y:S01]  /*0170*/  I2FP.F32.U32 R7, R16 ;  /* 0x0000001000077245 */ /* 0x000fe20000201000 */
[----:B------:R-:W-:Y:S01]  /*0180*/  HFMA2 R13, -RZ, RZ, 0.64013671875, -15.109375 ;  /* 0x391fcb8eff0d7431 */ /* 0x000fe200000001ff */
[----:B------:R-:W-:Y:S05]  /*0190*/  WARPSYNC.ALL ;  /* 0x0000000000007948 */ /* 0x000fea0003800000 */
[CC--:B0-----:R-:W-:Y:S01]  /*01a0*/  FMUL R9, R0.reuse, R7.reuse ;  /* 0x0000000700097220 */ /* 0x0c1fe20000400000 */
[-C--:B------:R-:W-:Y:S01]  /*01b0*/  FSETP.NAN.AND P1, PT, |R7|, |R7|.reuse, PT ;  /* 0x400000070700720b */ /* 0x080fe20003f28200 */
[----:B------:R-:W-:Y:S02]  /*01c0*/  BSSY.RECONVERGENT B0, `(.L_x_1) ;  /* 0x00000af000007945 */ /* 0x000fe40003800200 */
[----:B------:R-:W0:Y:S01]  /*01d0*/  FRND R8, R9 ;  /* 0x0000000900087307 */ /* 0x000e220000201000 */
[----:B------:R-:W-:Y:S01]  /*01e0*/  FFMA R6, R0, R7, -R9 ;  /* 0x0000000700067223 */ /* 0x000fe20000000809 */
[----:B------:R-:W-:-:S03]  /*01f0*/  FSETP.GEU.AND P2, PT, R9, RZ, PT ;  /* 0x000000ff0900720b */ /* 0x000fc60003f4e000 */
[----:B------:R-:W-:-:S03]  /*0200*/  FFMA R6, R5, R7, R6 ;  /* 0x0000000705067223 */ /* 0x000fc60000000006 */
[----:B------:R-:W1:Y:S01]  /*0210*/  F2I.NTZ R10, R9 ;  /* 0x00000009000a7305 */ /* 0x000e620000203100 */
[----:B0-----:R-:W-:Y:S01]  /*0220*/  FADD R11, R9, -R8 ;  /* 0x80000008090b7221 */ /* 0x001fe20000000000 */
[----:B------:R-:W-:-:S03]  /*0230*/  FSETP.GT.AND P0, PT, R8, RZ, PT ;  /* 0x000000ff0800720b */ /* 0x000fc60003f04000 */
[----:B------:R-:W-:-:S04]  /*0240*/  FADD R6, R6, R11 ;  /* 0x0000000b06067221 */ /* 0x000fc80000000000 */
[C---:B------:R-:W-:Y:S01]  /*0250*/  FFMA R11, R6.reuse, R13, 0.0013391353422775864601 ;  /* 0x3aaf85ed060b7423 */ /* 0x040fe2000000000d */
[----:B------:R-:W-:Y:S02]  /*0260*/  SEL R13, RZ, 0x83000000, P0 ;  /* 0x83000000ff0d7807 */ /* 0x000fe40000000000 */
[----:B------:R-:W-:Y:S01]  /*0270*/  FSETP.GT.AND P0, PT, |R9|, 152, PT ;  /* 0x431800000900780b */ /* 0x000fe20003f04200 */
[C---:B------:R-:W-:Y:S02]  /*0280*/  FFMA R11, R6.reuse, R11, 0.0096188392490148544312 ;  /* 0x3c1d9856060b7423 */ /* 0x040fe4000000000b */
[----:B------:R-:W-:Y:S02]  /*0290*/  VIADD R8, R13, 0x7f000000 ;  /* 0x7f0000000d087836 */ /* 0x000fe40000000000 */
[----:B------:R-:W-:Y:S01]  /*02a0*/  FFMA R11, R6, R11, 0.055503588169813156128 ;  /* 0x3d6357bb060b7423 */ /* 0x000fe2000000000b */
[----:B-1----:R-:W-:-:S03]  /*02b0*/  IMAD R13, R10, 0x800000, -R13 ;  /* 0x008000000a0d7824 */ /* 0x002fc600078e0a0d */
[----:B------:R-:W-:-:S04]  /*02c0*/  FFMA R11, R6, R11, 0.24022644758224487305 ;  /* 0x3e75fdec060b7423 */ /* 0x000fc8000000000b */
[----:B------:R-:W-:-:S04]  /*02d0*/  FFMA R11, R6, R11, 0.69314718246459960938 ;  /* 0x3f317218060b7423 */ /* 0x000fc8000000000b */
[----:B------:R-:W-:-:S04]  /*02e0*/  FFMA R11, R6, R11, 1 ;  /* 0x3f800000060b7423 */ /* 0x000fc8000000000b */
[----:B------:R-:W-:-:S04]  /*02f0*/  FMUL R8, R11, R8 ;  /* 0x000000080b087220 */ /* 0x000fc80000400000 */
[----:B------:R-:W-:Y:S01]  /*0300*/  FMUL R6, R8, R13 ;  /* 0x0000000d08067220 */ /* 0x000fe20000400000 */
[----:B------:R-:W-:Y:S01]  /*0310*/  @P0 FSEL R6, RZ, +INF , !P2 ;  /* 0x7f800000ff060808 */ /* 0x000fe20005000000 */
[----:B------:R-:W-:Y:S01]  /*0320*/  @P1 FADD R6, R7, 2 ;  /* 0x4000000007061421 */ /* 0x000fe20000000000 */
[----:B------:R-:W-:-:S05]  /*0330*/  ISETP.GE.AND P2, PT, R4, RZ, PT ;  /* 0x000000ff0400720c */ /* 0x000fca0003f46270 */
[----:B------:R-:W0:Y:S02]  /*0340*/  F2I.TRUNC.NTZ R6, R6 ;  /* 0x0000000600067305 */ /* 0x000e24000020f100 */
[CC--:B0-----:R-:W-:Y:S02]  /*0350*/  LEA.HI R8, R6.reuse, R6.reuse, RZ, 0x1 ;  /* 0x0000000606087211 */ /* 0x0c1fe400078f08ff */
[----:B------:R-:W-:Y:S02]  /*0360*/  IABS R9, R6 ;  /* 0x0000000600097213 */ /* 0x000fe40000000000 */
[----:B------:R-:W-:Y:S02]  /*0370*/  SHF.R.S32.HI R8, RZ, 0x1, R8 ;  /* 0x00000001ff087819 */ /* 0x000fe40000011408 */
[----:B------:R-:W0:Y:S01]  /*0380*/  I2F.RP R15, R9 ;  /* 0x00000009000f7306 */ /* 0x000e220000209400 */
[----:B------:R-:W-:Y:S02]  /*0390*/  ISETP.NE.AND P4, PT, R6, RZ, PT ;  /* 0x000000ff0600720c */ /* 0x000fe40003f85270 */
[----:B------:R-:W-:-:S05]  /*03a0*/  IABS R14, R8 ;  /* 0x00000008000e7213 */ /* 0x000fca0000000000 */
[----:B------:R-:W1:Y:S08]  /*03b0*/  I2F.RP R7, R14 ;  /* 0x0000000e00077306 */ /* 0x000e700000209400 */
[----:B0-----:R-:W0:Y:S08]  /*03c0*/  MUFU.RCP R15, R15 ;  /* 0x0000000f000f7308 */ /* 0x001e300000001000 */
[----:B-1----:R-:W1:Y:S01]  /*03d0*/  MUFU.RCP R7, R7 ;  /* 0x0000000700077308 */ /* 0x002e620000001000 */
[----:B0-----:R-:W-:-:S02]  /*03e0*/  IADD3 R10, PT, PT, R15, 0xffffffe, RZ ;  /* 0x0ffffffe0f0a7810 */ /* 0x001fc40007ffe0ff */
[----:B------:R-:W-:-:S05]  /*03f0*/  IABS R15, R2 ;  /* 0x00000002000f7213 */ /* 0x000fca0000000000 */
[----:B------:R0:W2:Y:S01]  /*0400*/  F2I.FTZ.U32.TRUNC.NTZ R11, R10 ;  /* 0x0000000a000b7305 */ /* 0x0000a2000021f000 */
[----:B-1----:R-:W-:-:S07]  /*0410*/  VIADD R12, R7, 0xffffffe ;  /* 0x0ffffffe070c7836 */ /* 0x002fce0000000000 */
[----:B------:R1:W3:Y:S01]  /*0420*/  F2I.FTZ.U32.TRUNC.NTZ R13, R12 ;  /* 0x0000000c000d7305 */ /* 0x0002e2000021f000 */
[----:B0-----:R-:W-:Y:S02]  /*0430*/  IMAD.MOV.U32 R10, RZ, RZ, RZ ;  /* 0x000000ffff0a7224 */ /* 0x001fe400078e00ff */
[--C-:B--2---:R-:W-:Y:S02]  /*0440*/  IMAD.MOV R18, RZ, RZ, -R11.reuse ;  /* 0x000000ffff127224 */ /* 0x104fe400078e0a0b */
[----:B-1----:R-:W-:Y:S02]  /*0450*/  IMAD.MOV.U32 R12, RZ, RZ, RZ ;  /* 0x000000ffff0c7224 */ /* 0x002fe400078e00ff */
[----:B------:R-:W-:Y:S01]  /*0460*/  IMAD R17, R18, R9, RZ ;  /* 0x0000000912117224 */ /* 0x000fe200078e02ff */
[----:B------:R-:W-:Y:S02]  /*0470*/  IABS R18, R4 ;  /* 0x0000000400127213 */ /* 0x000fe40000000000 */
[----:B---3--:R-:W-:Y:S01]  /*0480*/  IADD3 R7, PT, PT, RZ, -R13, RZ ;  /* 0x8000000dff077210 */ /* 0x008fe20007ffe0ff */
[----:B------:R-:W-:Y:S01]  /*0490*/  IMAD.HI.U32 R11, R11, R17, R10 ;  /* 0x000000110b0b7227 */ /* 0x000fe200078e000a */
[----:B------:R-:W-:-:S03]  /*04a0*/  IABS R17, R6 ;  /* 0x0000000600117213 */ /* 0x000fc60000000000 */
[----:B------:R-:W-:Y:S01]  /*04b0*/  IMAD.MOV.U32 R10, RZ, RZ, R18 ;  /* 0x000000ffff0a7224 */ /* 0x000fe200078e0012 */
[----:B------:R-:W-:Y:S01]  /*04c0*/  IADD3 R18, PT, PT, RZ, -R17, RZ ;  /* 0x80000011ff127210 */ /* 0x000fe20007ffe0ff */
[----:B------:R-:W-:Y:S01]  /*04d0*/  IMAD R7, R7, R14, RZ ;  /* 0x0000000e07077224 */ /* 0x000fe200078e02ff */
[----:B------:R-:W-:Y:S01]  /*04e0*/  IABS R17, R8 ;  /* 0x0000000800117213 */ /* 0x000fe20000000000 */
[----:B------:R-:W-:-:S04]  /*04f0*/  IMAD.HI.U32 R11, R11, R10, RZ ;  /* 0x0000000a0b0b7227 */ /* 0x000fc800078e00ff */
[----:B------:R-:W-:Y:S01]  /*0500*/  IMAD.HI.U32 R12, R13, R7, R12 ;  /* 0x000000070d0c7227 */ /* 0x000fe200078e000c */
[----:B------:R-:W-:-:S03]  /*0510*/  IADD3 R13, PT, PT, RZ, -R17, RZ ;  /* 0x80000011ff0d7210 */ /* 0x000fc60007ffe0ff */
[----:B------:R-:W-:Y:S02]  /*0520*/  IMAD.MOV.U32 R7, RZ, RZ, R15 ;  /* 0x000000ffff077224 */ /* 0x000fe400078e000f */
[----:B------:R-:W-:Y:S02]  /*0530*/  IMAD.MOV.U32 R15, RZ, RZ, R18 ;  /* 0x000000ffff0f7224 */ /* 0x000fe400078e0012 */
[----:B------:R-:W-:-:S04]  /*0540*/  IMAD.HI.U32 R12, R12, R7, RZ ;  /* 0x000000070c0c7227 */ /* 0x000fc800078e00ff */
[----:B------:R-:W-:Y:S02]  /*0550*/  IMAD R10, R11, R15, R10 ;  /* 0x0000000f0b0a7224 */ /* 0x000fe400078e020a */
[----:B------:R-:W-:-:S03]  /*0560*/  IMAD R11, R12, R13, R7 ;  /* 0x0000000d0c0b7224 */ /* 0x000fc600078e0207 */
[----:B------:R-:W-:Y:S02]  /*0570*/  ISETP.GT.U32.AND P1, PT, R9, R10, PT ;  /* 0x0000000a0900720c */ /* 0x000fe40003f24070 */
[----:B------:R-:W-:-:S11]  /*0580*/  ISETP.GT.U32.AND P0, PT, R14, R11, PT ;  /* 0x0000000b0e00720c */ /* 0x000fd60003f04070 */
[----:B------:R-:W-:Y:S02]  /*0590*/  @!P1 IMAD.IADD R10, R10, 0x1, -R9 ;  /* 0x000000010a0a9824 */ /* 0x000fe400078e0a09 */
[----:B------:R-:W-:Y:S02]  /*05a0*/  @!P0 IADD3 R11, PT, PT, R11, -R14, RZ ;  /* 0x8000000e0b0b8210 */ /* 0x000fe40007ffe0ff */
[----:B------:R-:W-:Y:S02]  /*05b0*/  ISETP.GE.AND P0, PT, R2, RZ, PT ;  /* 0x000000ff0200720c */ /* 0x000fe40003f06270 */
[----:B------:R-:W-:Y:S02]  /*05c0*/  ISETP.GT.U32.AND P3, PT, R9, R10, PT ;  /* 0x0000000a0900720c */ /* 0x000fe40003f64070 */
[----:B------:R-:W-:-:S11]  /*05d0*/  ISETP.GT.U32.AND P1, PT, R14, R11, PT ;  /* 0x0000000b0e00720c */ /* 0x000fd60003f24070 */
[----:B------:R-:W-:Y:S01]  /*05e0*/  @!P3 IMAD.IADD R10, R10, 0x1, -R9 ;  /* 0x000000010a0ab824 */ /* 0x000fe200078e0a09 */
[----:B------:R-:W-:Y:S01]  /*05f0*/  ISETP.NE.AND P3, PT, R8, RZ, PT ;  /* 0x000000ff0800720c */ /* 0x000fe20003f65270 */
[----:B------:R-:W-:-:S03]  /*0600*/  @!P1 IMAD.IADD R11, R11, 0x1, -R14 ;  /* 0x000000010b0b9824 */ /* 0x000fc600078e0a0e */
[----:B------:R-:W-:Y:S01]  /*0610*/  @!P2 IADD3 R10, PT, PT, -R10, RZ, RZ ;  /* 0x000000ff0a0aa210 */ /* 0x000fe20007ffe1ff */
[----:B------:R-:W-:Y:S01]  /*0620*/  @!P0 IMAD.MOV R11, RZ, RZ, -R11 ;  /* 0x000000ffff0b8224 */ /* 0x000fe200078e0a0b */
[----:B------:R-:W-:Y:S02]  /*0630*/  @!P4 LOP3.LUT R10, RZ, R6, RZ, 0x33, !PT ;  /* 0x00000006ff0ac212 */ /* 0x000fe400078e33ff */
[----:B------:R-:W-:Y:S02]  /*0640*/  ISETP.GE.U32.AND P2, PT, R16, 0x2, PT ;  /* 0x000000021000780c */ /* 0x000fe40003f46070 */
[----:B------:R-:W-:-:S03]  /*0650*/  IADD3 R9, PT, PT, R4, -R10, RZ ;  /* 0x8000000a04097210 */ /* 0x000fc60007ffe0ff */
[----:B------:R-:W-:-:S04]  /*0660*/  @!P3 LOP3.LUT R11, RZ, R8, RZ, 0x33, !PT ;  /* 0x00000008ff0bb212 */ /* 0x000fc800078e33ff */
[----:B------:R-:W-:Y:S01]  /*0670*/  LOP3.LUT R10, RZ, R11, RZ, 0x33, !PT ;  /* 0x0000000bff0a7212 */ /* 0x000fe200078e33ff */
[----:B------:R-:W-:-:S03]  /*0680*/  IMAD.IADD R8, R11, 0x1, R9 ;  /* 0x000000010b087824 */ /* 0x000fc600078e0209 */
[----:B------:R-:W-:Y:S02]  /*0690*/  IADD3 R10, PT, PT, R9, R6, R10 ;  /* 0x00000006090a7210 */ /* 0x000fe40007ffe00a */
[----:B------:R-:W-:Y:S02]  /*06a0*/  LEA R8, R8, UR4, 0x2 ;  /* 0x0000000408087c11 */ /* 0x000fe4000f8e10ff */
[----:B------:R-:W-:-:S03]  /*06b0*/  LEA R9, R10, UR4, 0x2 ;  /* 0x000000040a097c11 */ /* 0x000fc6000f8e10ff */
[----:B------:R-:W-:Y:S04]  /*06c0*/  LDS R6, [R8] ;  /* 0x0000000008067984 */ /* 0x000fe80000000800 */
[----:B------:R-:W0:Y:S02]  /*06d0*/  LDS R11, [R9] ;  /* 0x00000000090b7984 */ /* 0x000e240000000800 */
[----:B0-----:R-:W-:-:S13]  /*06e0*/  FSETP.GT.AND P1, PT, R6, R11, PT ;  /* 0x0000000b0600720b */ /* 0x001fda0003f24000 */
[----:B------:R0:W-:Y:S04]  /*06f0*/  @P1 STS [R8], R11 ;  /* 0x0000000b08001388 */ /* 0x0001e80000000800 */
[----:B------:R0:W-:Y:S01]  /*0700*/  @P1 STS [R9], R6 ;  /* 0x0000000609001388 */ /* 0x0001e20000000800 */
[----:B------:R-:W-:Y:S06]  /*0710*/  BAR.SYNC.DEFER_BLOCKING 0x0 ;  /* 0x0000000000007b1d */ /* 0x000fec0000010000 */
[----:B------:R-:W-:Y:S05]  /*0720*/  @!P2 BRA `(.L_x_2) ;  /* 0x000000040060a947 */ /* 0x000fea0003800000 */
[----:B0-----:R-:W-:-:S07]  /*0730*/  IADD3 R6, PT, PT, R16, -0x1, RZ ;  /* 0xffffffff10067810 */ /* 0x001fce0007ffe0ff */
.L_x_3:
[----:B------:R-:W-:Y:S01]  /*0740*/  I2FP.F32.U32 R9, R6 ;  /* 0x0000000600097245 */ /* 0x000fe20000201000 */
[----:B------:R-:W-:Y:S01]  /*0750*/  IMAD.MOV.U32 R15, RZ, RZ, 0x391fcb8e ;  /* 0x391fcb8eff0f7424 */ /* 0x000fe200078e00ff */
[----:B------:R-:W-:Y:S02]  /*0760*/  IABS R20, R4 ;  /* 0x0000000400147213 */ /* 0x000fe40000000000 */
[-C--:B------:R-:W-:Y:S01]  /*0770*/  FSETP.NAN.AND P2, PT, |R9|, |R9|.reuse, PT ;  /* 0x400000090900720b */ /* 0x080fe20003f48200 */
[----:B------:R-:W-:-:S04]  /*0780*/  FMUL R11, R0, R9 ;  /* 0x00000009000b7220 */ /* 0x000fc80000400000 */
        /* <DEDUP_REMOVED lines=11> */
[----:B------:R-:W-:Y:S01]  /*0840*/  FFMA R13, R8, R13, 0.0096188392490148544312 ;  /* 0x3c1d9856080d7423 */ /* 0x000fe2000000000d */
[----:B------:R-:W-:Y:S01]  /*0850*/  IADD3 R10, PT, PT, R15, 0x7f000000, RZ ;  /* 0x7f0000000f0a7810 */ /* 0x000fe20007ffe0ff */
[----:B-1----:R-:W-:Y:S02]  /*0860*/  IMAD R15, R12, 0x800000, -R15 ;  /* 0x008000000c0f7824 */ /* 0x002fe400078e0a0f */
[----:B------:R-:W-:-:S04]  /*0870*/  FFMA R13, R8, R13, 0.055503588169813156128 ;  /* 0x3d6357bb080d7423 */ /* 0x000fc8000000000d */
[----:B------:R-:W-:-:S04]  /*0880*/  FFMA R13, R8, R13, 0.24022644758224487305 ;  /* 0x3e75fdec080d7423 */ /* 0x000fc8000000000d */
[----:B------:R-:W-:-:S04]  /*0890*/  FFMA R13, R8, R13, 0.69314718246459960938 ;  /* 0x3f317218080d7423 */ /* 0x000fc8000000000d */
[----:B------:R-:W-:-:S04]  /*08a0*/  FFMA R13, R8, R13, 1 ;  /* 0x3f800000080d7423 */ /* 0x000fc8000000000d */
[----:B------:R-:W-:-:S04]  /*08b0*/  FMUL R10, R13, R10 ;  /* 0x0000000a0d0a7220 */ /* 0x000fc80000400000 */
[----:B------:R-:W-:Y:S01]  /*08c0*/  FMUL R12, R10, R15 ;  /* 0x0000000f0a0c7220 */ /* 0x000fe20000400000 */
[----:B------:R-:W-:Y:S01]  /*08d0*/  @P1 FSEL R12, RZ, +INF , !P3 ;  /* 0x7f800000ff0c1808 */ /* 0x000fe20005800000 */
[----:B------:R-:W-:-:S06]  /*08e0*/  @P2 FADD R12, R9, 2 ;  /* 0x40000000090c2421 */ /* 0x000fcc0000000000 */
        /* <DEDUP_REMOVED lines=10> */
[----:B0-----:R-:W-:-:S07]  /*0990*/  IADD3 R8, PT, PT, R18, 0xffffffe, RZ ;  /* 0x0ffffffe12087810 */ /* 0x001fce0007ffe0ff */
[----:B------:R0:W2:Y:S01]  /*09a0*/  F2I.FTZ.U32.TRUNC.NTZ R9, R8 ;  /* 0x0000000800097305 */ /* 0x0000a2000021f000 */
[----:B-1----:R-:W-:Y:S01]  /*09b0*/  VIADD R10, R17, 0xffffffe ;  /* 0x0ffffffe110a7836 */ /* 0x002fe20000000000 */
[----:B------:R-:W-:-:S06]  /*09c0*/  IABS R17, R12 ;  /* 0x0000000c00117213 */ /* 0x000fcc0000000000 */
[----:B------:R1:W3:Y:S01]  /*09d0*/  F2I.FTZ.U32.TRUNC.NTZ R11, R10 ;  /* 0x0000000a000b7305 */ /* 0x0002e2000021f000 */
[----:B0-----:R-:W-:Y:S02]  /*09e0*/  MOV R8, RZ ;  /* 0x000000ff00087202 */ /* 0x001fe40000000f00 */
[----:B--2---:R-:W-:Y:S01]  /*09f0*/  IADD3 R19, PT, PT, RZ, -R9, RZ ;  /* 0x80000009ff137210 */ /* 0x004fe20007ffe0ff */
[----:B-1----:R-:W-:-:S04]  /*0a00*/  IMAD.MOV.U32 R10, RZ, RZ, RZ ;  /* 0x000000ffff0a7224 */ /* 0x002fc800078e00ff */
[----:B------:R-:W-:Y:S02]  /*0a10*/  IMAD R19, R19, R14, RZ ;  /* 0x0000000e13137224 */ /* 0x000fe400078e02ff */
[----:B---3--:R-:W-:Y:S02]  /*0a20*/  IMAD.MOV R18, RZ, RZ, -R11 ;  /* 0x000000ffff127224 */ /* 0x008fe400078e0a0b */
[----:B------:R-:W-:-:S04]  /*0a30*/  IMAD.HI.U32 R8, R9, R19, R8 ;  /* 0x0000001309087227 */ /* 0x000fc800078e0008 */
[----:B------:R-:W-:Y:S01]  /*0a40*/  IMAD.MOV.U32 R19, RZ, RZ, R20 ;  /* 0x000000ffff137224 */ /* 0x000fe200078e0014 */
[----:B------:R-:W-:Y:S01]  /*0a50*/  IADD3 R20, PT, PT, RZ, -R17, RZ ;  /* 0x80000011ff147210 */ /* 0x000fe20007ffe0ff */
[----:B------:R-:W-:Y:S01]  /*0a60*/  IMAD R9, R18, R15, RZ ;  /* 0x0000000f12097224 */ /* 0x000fe200078e02ff */
[----:B------:R-:W-:Y:S01]  /*0a70*/  IABS R17, R13 ;  /* 0x0000000d00117213 */ /* 0x000fe20000000000 */
[----:B------:R-:W-:Y:S01]  /*0a80*/  IMAD.HI.U32 R8, R8, R19, RZ ;  /* 0x0000001308087227 */ /* 0x000fe200078e00ff */
[----:B------:R-:W-:-:S03]  /*0a90*/  IABS R18, R2 ;  /* 0x0000000200127213 */ /* 0x000fc60000000000 */
[----:B------:R-:W-:Y:S01]  /*0aa0*/  IMAD.HI.U32 R10, R11, R9, R10 ;  /* 0x000000090b0a7227 */ /* 0x000fe200078e000a */
[----:B------:R-:W-:Y:S02]  /*0ab0*/  IADD3 R11, PT, PT, RZ, -R17, RZ ;  /* 0x80000011ff0b7210 */ /* 0x000fe40007ffe0ff */
[----:B------:R-:W-:Y:S01]  /*0ac0*/  MOV R17, R18 ;  /* 0x0000001200117202 */ /* 0x000fe20000000f00 */
[----:B------:R-:W-:Y:S02]  /*0ad0*/  IMAD.MOV.U32 R9, RZ, RZ, R20 ;  /* 0x000000ffff097224 */ /* 0x000fe400078e0014 */
[----:B------:R-:W-:-:S04]  /*0ae0*/  IMAD.HI.U32 R10, R10, R7, RZ ;  /* 0x000000070a0a7227 */ /* 0x000fc800078e00ff */
[----:B------:R-:W-:Y:S01]  /*0af0*/  IMAD R9, R8, R9, R19 ;  /* 0x0000000908097224 */ /* 0x000fe200078e0213 */
[----:B------:R-:W-:Y:S01]  /*0b00*/  IADD3 R8, PT, PT, R6, 0x1, RZ ;  /* 0x0000000106087810 */ /* 0x000fe20007ffe0ff */
[----:B------:R-:W-:Y:S02]  /*0b10*/  IMAD R10, R10, R11, R17 ;  /* 0x0000000b0a0a7224 */ /* 0x000fe400078e0211 */
[----:B------:R-:W-:Y:S01]  /*0b20*/  VIADD R6, R6, 0xffffffff ;  /* 0xffffffff06067836 */ /* 0x000fe20000000000 */
[----:B------:R-:W-:Y:S02]  /*0b30*/  ISETP.GT.U32.AND P2, PT, R14, R9, PT ;  /* 0x000000090e00720c */ /* 0x000fe40003f44070 */
[----:B------:R-:W-:-:S11]  /*0b40*/  ISETP.GT.U32.AND P1, PT, R15, R10, PT ;  /* 0x0000000a0f00720c */ /* 0x000fd60003f24070 */
[----:B------:R-:W-:Y:S01]  /*0b50*/  @!P2 IMAD.IADD R9, R9, 0x1, -R14 ;  /* 0x000000010909a824 */ /* 0x000fe200078e0a0e */
[----:B------:R-:W-:Y:S02]  /*0b60*/  ISETP.GE.AND P2, PT, R4, RZ, PT ;  /* 0x000000ff0400720c */ /* 0x000fe40003f46270 */
[----:B------:R-:W-:Y:S02]  /*0b70*/  @!P1 IADD3 R10, PT, PT, R10, -R15, RZ ;  /* 0x8000000f0a0a9210 */ /* 0x000fe40007ffe0ff */
[----:B------:R-:W-:Y:S02]  /*0b80*/  ISETP.GT.U32.AND P3, PT, R14, R9, PT ;  /* 0x000000090e00720c */ /* 0x000fe40003f64070 */
[----:B------:R-:W-:-:S11]  /*0b90*/  ISETP.GT.U32.AND P1, PT, R15, R10, PT ;  /* 0x0000000a0f00720c */ /* 0x000fd60003f24070 */
[----:B------:R-:W-:Y:S01]  /*0ba0*/  @!P3 IMAD.IADD R9, R9, 0x1, -R14 ;  /* 0x000000010909b824 */ /* 0x000fe200078e0a0e */
[----:B------:R-:W-:Y:S02]  /*0bb0*/  ISETP.NE.AND P3, PT, R13, RZ, PT ;  /* 0x000000ff0d00720c */ /* 0x000fe40003f65270 */
[----:B------:R-:W-:Y:S01]  /*0bc0*/  @!P1 IADD3 R10, PT, PT, R10, -R15, RZ ;  /* 0x8000000f0a0a9210 */ /* 0x000fe20007ffe0ff */
[----:B------:R-:W-:Y:S01]  /*0bd0*/  @!P2 IMAD.MOV R9, RZ, RZ, -R9 ;  /* 0x000000ffff09a224 */ /* 0x000fe200078e0a09 */
[----:B------:R-:W-:Y:S02]  /*0be0*/  @!P4 LOP3.LUT R9, RZ, R12, RZ, 0x33, !PT ;  /* 0x0000000cff09c212 */ /* 0x000fe400078e33ff */
[----:B------:R-:W-:-:S07]  /*0bf0*/  @!P0 IADD3 R10, PT, PT, -R10, RZ, RZ ;  /* 0x000000ff0a0a8210 */ /* 0x000fce0007ffe1ff */
[----:B------:R-:W-:-:S04]  /*0c00*/  @!P3 LOP3.LUT R10, RZ, R13, RZ, 0x33, !PT ;  /* 0x0000000dff0ab212 */ /* 0x000fc800078e33ff */
[----:B------:R-:W-:-:S04]  /*0c10*/  IADD3 R9, PT, PT, R10, R4, -R9 ;  /* 0x000000040a097210 */ /* 0x000fc80007ffe809 */
[----:B------:R-:W-:-:S05]  /*0c20*/  LEA R10, R9, UR4, 0x2 ;  /* 0x00000004090a7c11 */ /* 0x000fca000f8e10ff */
[----:B------:R-:W-:Y:S01]  /*0c30*/  IMAD R12, R13, 0x4, R10 ;  /* 0x000000040d0c7824 */ /* 0x000fe200078e020a */
[----:B------:R-:W-:Y:S04]  /*0c40*/  LDS R9, [R10] ;  /* 0x000000000a097984 */ /* 0x000fe80000000800 */
[----:B------:R-:W0:Y:S02]  /*0c50*/  LDS R11, [R12] ;  /* 0x000000000c0b7984 */ /* 0x000e240000000800 */
[----:B0-----:R-:W-:-:S13]  /*0c60*/  FSETP.GT.AND P1, PT, R9, R11, PT ;  /* 0x0000000b0900720b */ /* 0x001fda0003f24000 */
[----:B------:R1:W-:Y:S04]  /*0c70*/  @P1 STS [R10], R11 ;  /* 0x0000000b0a001388 */ /* 0x0003e80000000800 */
[----:B------:R1:W-:Y:S01]  /*0c80*/  @P1 STS [R12], R9 ;  /* 0x000000090c001388 */ /* 0x0003e20000000800 */
[----:B------:R-:W-:-:S13]  /*0c90*/  ISETP.GT.AND P1, PT, R8, 0x2, PT ;  /* 0x000000020800780c */ /* 0x000fda0003f24270 */
[----:B-1----:R-:W-:Y:S05]  /*0ca0*/  @P1 BRA `(.L_x_3) ;  /* 0xfffffff800a41947 */ /* 0x002fea000383ffff */
.L_x_2:
[----:B------:R-:W-:Y:S05]  /*0cb0*/  BSYNC.RECONVERGENT B0 ;  /* 0x0000000000007941 */ /* 0x000fea0003800200 */
.L_x_1:
[----:B------:R-:W-:-:S04]  /*0cc0*/  IADD3 R16, PT, PT, R16, 0x1, RZ ;  /* 0x0000000110107810 */ /* 0x000fc80007ffe0ff */
[----:B------:R-:W-:-:S13]  /*0cd0*/  ISETP.NE.AND P0, PT, R16, 0x7, PT ;  /* 0x000000071000780c */ /* 0x000fda0003f05270 */
[----:B------:R-:W-:Y:S05]  /*0ce0*/  @P0 BRA `(.L_x_4) ;  /* 0xfffffff400200947 */ /* 0x000fea000383ffff */
.L_x_0:
[----:B------:R-:W-:Y:S05]  /*0cf0*/  WARPSYNC.ALL ;  /* 0x0000000000007948 */ /* 0x000fea0003800000 */
[----:B------:R-:W-:Y:S08]  /*0d00*/  BAR.SYNC.DEFER_BLOCKING 0x0 ;  /* 0x0000000000007b1d */ /* 0x000ff00000010000 */
[----:B0-----:R-:W0:Y:S01]  /*0d10*/  LDC.64 R4, c[0x0][0x380] ;  /* 0x0000e000ff047b82 */ /* 0x001e220000000a00 */
[----:B------:R-:W1:Y:S01]  /*0d20*/  LDS R3, [R3] ;  /* 0x0000000003037984 */ /* 0x000e620000000800 */
[----:B0-----:R-:W-:-:S05]  /*0d30*/  IMAD.WIDE.U32 R4, R2, 0x4, R4 ;  /* 0x0000000402047825 */ /* 0x001fca00078e0004 */
[----:B-1----:R-:W-:Y:S01]  /*0d40*/  STG.E desc[UR6][R4.64], R3 ;  /* 0x0000000304007986 */ /* 0x002fe2000c101906 */
[----:B------:R-:W-:Y:S05]  /*0d50*/  EXIT ;  /* 0x000000000000794d */ /* 0x000fea0003800000 */
.L_x_5:
[----:B------:R-:W-:-:S00]  /*0d60*/  BRA `(.L_x_5) ;  /* 0xfffffffc00fc7947 */ /* 0x000fc0000383ffff */
[----:B------:R-:W-:-:S00]  /*0d70*/  NOP ;  /* 0x0000000000007918 */ /* 0x000fc00000000000 */
        /* <DEDUP_REMOVED lines=8> */
.L_x_6:


//--------------------- .nv.shared._Z25batcherBitonicMergesort64PfPKf --------------------------
	.section	.nv.shared._Z25batcherBitonicMergesort64PfPKf,"aw",@nobits
	.sectionflags	@""
	.align	16
	.zero		1024


//--------------------- .nv.shared.reserved.0     --------------------------
	.section	.nv.shared.reserved.0,"aw",@nobits
	.weak		__nv_reservedSMEM_offset_0_alias
	.size		__nv_reservedSMEM_offset_0_alias, 0, 64
	.other		__nv_reservedSMEM_offset_0_alias,@"STO_CUDA_RESERVED_SHARED STV_DEFAULT"
__nv_reservedSMEM_offset_0_alias:
	.zero		0
	.zero		64


//--------------------- .nv.constant0._Z25batcherBitonicMergesort64PfPKf --------------------------
	.section	.nv.constant0._Z25batcherBitonicMergesort64PfPKf,"a",@progbits
	.sectionflags	@""
	.align	4
.nv.constant0._Z25batcherBitonicMergesort64PfPKf:
	.zero		912


//--------------------- SYMBOLS --------------------------

	.type		.nv.reservedSmem.offset0,@object
	.size		.nv.reservedSmem.offset0,0x4
	.type		.nv.reservedSmem.cap,@object
	.size		.nv.reservedSmem.cap,0x4
